	.headerflags	@"EF_CUDA_TEXMODE_UNIFIED EF_CUDA_64BIT_ADDRESS EF_CUDA_ACCELERATORS EF_CUDA_SM90 EF_CUDA_VIRTUAL_SM(EF_CUDA_SM90)"
	.elftype	@"ET_EXEC"


//--------------------- .nv.info                  --------------------------
	.section	.nv.info,"",@"SHT_CUDA_INFO"
	.align	4


	//----- nvinfo : EIATTR_REGCOUNT
	.align		4
        /*0000*/ 	.byte	0x04, 0x2f
        /*0002*/ 	.short	(.L_3 - .L_2)
	.align		4
.L_2:
        /*0004*/ 	.word	index@(triton_poi_fused__native_batch_norm_legit_no_training__unsafe_index_add_mul_relu_sub_19)
        /*0008*/ 	.word	0x00000020


	//----- nvinfo : EIATTR_MIN_STACK_SIZE
	.align		4
.L_3:
        /*000c*/ 	.byte	0x04, 0x12
        /*000e*/ 	.short	(.L_5 - .L_4)
	.align		4
.L_4:
        /*0010*/ 	.word	index@(triton_poi_fused__native_batch_norm_legit_no_training__unsafe_index_add_mul_relu_sub_19)
        /*0014*/ 	.word	0x00000000


	//----- nvinfo : EIATTR_FRAME_SIZE
	.align		4
.L_5:
        /*0018*/ 	.byte	0x04, 0x11
        /*001a*/ 	.short	(.L_7 - .L_6)
	.align		4
.L_6:
        /*001c*/ 	.word	index@(triton_poi_fused__native_batch_norm_legit_no_training__unsafe_index_add_mul_relu_sub_19)
        /*0020*/ 	.word	0x00000000


	//----- nvinfo : EIATTR_MIN_STACK_SIZE
	.align		4
.L_7:
        /*0024*/ 	.byte	0x04, 0x12
        /*0026*/ 	.short	(.L_9 - .L_8)
	.align		4
.L_8:
        /*0028*/ 	.word	index@(triton_poi_fused__native_batch_norm_legit_no_training__unsafe_index_add_mul_relu_sub_19)
        /*002c*/ 	.word	0x00000000
.L_9:


//--------------------- .nv.info.triton_poi_fused__native_batch_norm_legit_no_training__unsafe_index_add_mul_relu_sub_19 --------------------------
	.section	.nv.info.triton_poi_fused__native_batch_norm_legit_no_training__unsafe_index_add_mul_relu_sub_19,"",@"SHT_CUDA_INFO"
	.sectionflags	@""
	.align	4


	//----- nvinfo : EIATTR_CUDA_API_VERSION
	.align		4
        /*0000*/ 	.byte	0x04, 0x37
        /*0002*/ 	.short	(.L_11 - .L_10)
.L_10:
        /*0004*/ 	.word	0x0000007c


	//----- nvinfo : EIATTR_KPARAM_INFO
	.align		4
.L_11:
        /*0008*/ 	.byte	0x04, 0x17
        /*000a*/ 	.short	(.L_13 - .L_12)
.L_12:
        /*000c*/ 	.word	0x00000000
        /*0010*/ 	.short	0x0016
        /*0012*/ 	.short	0x00b0
        /*0014*/ 	.byte	0x00, 0xf0, 0x11, 0x00


	//----- nvinfo : EIATTR_KPARAM_INFO
	.align		4
.L_13:
        /*0018*/ 	.byte	0x04, 0x17
        /*001a*/ 	.short	(.L_15 - .L_14)
.L_14:
        /*001c*/ 	.word	0x00000000
        /*0020*/ 	.short	0x0015
        /*0022*/ 	.short	0x00a8
        /*0024*/ 	.byte	0x00, 0xf4, 0x21, 0x00


	//----- nvinfo : EIATTR_KPARAM_INFO
	.align		4
.L_15:
        /*0028*/ 	.byte	0x04, 0x17
        /*002a*/ 	.short	(.L_17 - .L_16)
.L_16:
        /*002c*/ 	.word	0x00000000
        /*0030*/ 	.short	0x0014
        /*0032*/ 	.short	0x00a0
        /*0034*/ 	.byte	0x00, 0xf4, 0x21, 0x00


	//----- nvinfo : EIATTR_KPARAM_INFO
	.align		4
.L_17:
        /*0038*/ 	.byte	0x04, 0x17
        /*003a*/ 	.short	(.L_19 - .L_18)
.L_18:
        /*003c*/ 	.word	0x00000000
        /*0040*/ 	.short	0x0013
        /*0042*/ 	.short	0x0098
        /*0044*/ 	.byte	0x00, 0xf4, 0x21, 0x00


	//----- nvinfo : EIATTR_KPARAM_INFO
	.align		4
.L_19:
        /*0048*/ 	.byte	0x04, 0x17
        /*004a*/ 	.short	(.L_21 - .L_20)
.L_20:
        /*004c*/ 	.word	0x00000000
        /*0050*/ 	.short	0x0012
        /*0052*/ 	.short	0x0090
        /*0054*/ 	.byte	0x00, 0xf4, 0x21, 0x00


	//----- nvinfo : EIATTR_KPARAM_INFO
	.align		4
.L_21:
        /*0058*/ 	.byte	0x04, 0x17
        /*005a*/ 	.short	(.L_23 - .L_22)
.L_22:
        /*005c*/ 	.word	0x00000000
        /*0060*/ 	.short	0x0011
        /*0062*/ 	.short	0x0088
        /*0064*/ 	.byte	0x00, 0xf4, 0x21, 0x00


	//----- nvinfo : EIATTR_KPARAM_INFO
	.align		4
.L_23:
        /*0068*/ 	.byte	0x04, 0x17
        /*006a*/ 	.short	(.L_25 - .L_24)
.L_24:
        /*006c*/ 	.word	0x00000000
        /*0070*/ 	.short	0x0010
        /*0072*/ 	.short	0x0080
        /*0074*/ 	.byte	0x00, 0xf4, 0x21, 0x00


	//----- nvinfo : EIATTR_KPARAM_INFO
	.align		4
.L_25:
        /*0078*/ 	.byte	0x04, 0x17
        /*007a*/ 	.short	(.L_27 - .L_26)
.L_26:
        /*007c*/ 	.word	0x00000000
        /*0080*/ 	.short	0x000f
        /*0082*/ 	.short	0x0078
        /*0084*/ 	.byte	0x00, 0xf4, 0x21, 0x00


	//----- nvinfo : EIATTR_KPARAM_INFO
	.align		4
.L_27:
        /*0088*/ 	.byte	0x04, 0x17
        /*008a*/ 	.short	(.L_29 - .L_28)
.L_28:
        /*008c*/ 	.word	0x00000000
        /*0090*/ 	.short	0x000e
        /*0092*/ 	.short	0x0070
        /*0094*/ 	.byte	0x00, 0xf4, 0x21, 0x00


	//----- nvinfo : EIATTR_KPARAM_INFO
	.align		4
.L_29:
        /*0098*/ 	.byte	0x04, 0x17
        /*009a*/ 	.short	(.L_31 - .L_30)
.L_30:
        /*009c*/ 	.word	0x00000000
        /*00a0*/ 	.short	0x000d
        /*00a2*/ 	.short	0x0068
        /*00a4*/ 	.byte	0x00, 0xf4, 0x21, 0x00


	//----- nvinfo : EIATTR_KPARAM_INFO
	.align		4
.L_31:
        /*00a8*/ 	.byte	0x04, 0x17
        /*00aa*/ 	.short	(.L_33 - .L_32)
.L_32:
        /*00ac*/ 	.word	0x00000000
        /*00b0*/ 	.short	0x000c
        /*00b2*/ 	.short	0x0060
        /*00b4*/ 	.byte	0x00, 0xf4, 0x21, 0x00


	//----- nvinfo : EIATTR_KPARAM_INFO
	.align		4
.L_33:
        /*00b8*/ 	.byte	0x04, 0x17
        /*00ba*/ 	.short	(.L_35 - .L_34)
.L_34:
        /*00bc*/ 	.word	0x00000000
        /*00c0*/ 	.short	0x000b
        /*00c2*/ 	.short	0x0058
        /*00c4*/ 	.byte	0x00, 0xf4, 0x21, 0x00


	//----- nvinfo : EIATTR_KPARAM_INFO
	.align		4
.L_35:
        /*00c8*/ 	.byte	0x04, 0x17
        /*00ca*/ 	.short	(.L_37 - .L_36)
.L_36:
        /*00cc*/ 	.word	0x00000000
        /*00d0*/ 	.short	0x000a
        /*00d2*/ 	.short	0x0050
        /*00d4*/ 	.byte	0x00, 0xf4, 0x21, 0x00


	//----- nvinfo : EIATTR_KPARAM_INFO
	.align		4
.L_37:
        /*00d8*/ 	.byte	0x04, 0x17
        /*00da*/ 	.short	(.L_39 - .L_38)
.L_38:
        /*00dc*/ 	.word	0x00000000
        /*00e0*/ 	.short	0x0009
        /*00e2*/ 	.short	0x0048
        /*00e4*/ 	.byte	0x00, 0xf4, 0x21, 0x00


	//----- nvinfo : EIATTR_KPARAM_INFO
	.align		4
.L_39:
        /*00e8*/ 	.byte	0x04, 0x17
        /*00ea*/ 	.short	(.L_41 - .L_40)
.L_40:
        /*00ec*/ 	.word	0x00000000
        /*00f0*/ 	.short	0x0008
        /*00f2*/ 	.short	0x0040
        /*00f4*/ 	.byte	0x00, 0xf4, 0x21, 0x00


	//----- nvinfo : EIATTR_KPARAM_INFO
	.align		4
.L_41:
        /*00f8*/ 	.byte	0x04, 0x17
        /*00fa*/ 	.short	(.L_43 - .L_42)
.L_42:
        /*00fc*/ 	.word	0x00000000
        /*0100*/ 	.short	0x0007
        /*0102*/ 	.short	0x0038
        /*0104*/ 	.byte	0x00, 0xf4, 0x21, 0x00


	//----- nvinfo : EIATTR_KPARAM_INFO
	.align		4
.L_43:
        /*0108*/ 	.byte	0x04, 0x17
        /*010a*/ 	.short	(.L_45 - .L_44)
.L_44:
        /*010c*/ 	.word	0x00000000
        /*0110*/ 	.short	0x0006
        /*0112*/ 	.short	0x0030
        /*0114*/ 	.byte	0x00, 0xf4, 0x21, 0x00


	//----- nvinfo : EIATTR_KPARAM_INFO
	.align		4
.L_45:
        /*0118*/ 	.byte	0x04, 0x17
        /*011a*/ 	.short	(.L_47 - .L_46)
.L_46:
        /*011c*/ 	.word	0x00000000
        /*0120*/ 	.short	0x0005
        /*0122*/ 	.short	0x0028
        /*0124*/ 	.byte	0x00, 0xf4, 0x21, 0x00


	//----- nvinfo : EIATTR_KPARAM_INFO
	.align		4
.L_47:
        /*0128*/ 	.byte	0x04, 0x17
        /*012a*/ 	.short	(.L_49 - .L_48)
.L_48:
        /*012c*/ 	.word	0x00000000
        /*0130*/ 	.short	0x0004
        /*0132*/ 	.short	0x0020
        /*0134*/ 	.byte	0x00, 0xf4, 0x21, 0x00


	//----- nvinfo : EIATTR_KPARAM_INFO
	.align		4
.L_49:
        /*0138*/ 	.byte	0x04, 0x17
        /*013a*/ 	.short	(.L_51 - .L_50)
.L_50:
        /*013c*/ 	.word	0x00000000
        /*0140*/ 	.short	0x0003
        /*0142*/ 	.short	0x0018
        /*0144*/ 	.byte	0x00, 0xf4, 0x21, 0x00


	//----- nvinfo : EIATTR_KPARAM_INFO
	.align		4
.L_51:
        /*0148*/ 	.byte	0x04, 0x17
        /*014a*/ 	.short	(.L_53 - .L_52)
.L_52:
        /*014c*/ 	.word	0x00000000
        /*0150*/ 	.short	0x0002
        /*0152*/ 	.short	0x0010
        /*0154*/ 	.byte	0x00, 0xf4, 0x21, 0x00


	//----- nvinfo : EIATTR_KPARAM_INFO
	.align		4
.L_53:
        /*0158*/ 	.byte	0x04, 0x17
        /*015a*/ 	.short	(.L_55 - .L_54)
.L_54:
        /*015c*/ 	.word	0x00000000
        /*0160*/ 	.short	0x0001
        /*0162*/ 	.short	0x0008
        /*0164*/ 	.byte	0x00, 0xf4, 0x21, 0x00


	//----- nvinfo : EIATTR_KPARAM_INFO
	.align		4
.L_55:
        /*0168*/ 	.byte	0x04, 0x17
        /*016a*/ 	.short	(.L_57 - .L_56)
.L_56:
        /*016c*/ 	.word	0x00000000
        /*0170*/ 	.short	0x0000
        /*0172*/ 	.short	0x0000
        /*0174*/ 	.byte	0x00, 0xf4, 0x21, 0x00


	//----- nvinfo : EIATTR_SPARSE_MMA_MASK
	.align		4
.L_57:
        /*0178*/ 	.byte	0x03, 0x50
        /*017a*/ 	.short	0x0000


	//----- nvinfo : EIATTR_MAXREG_COUNT
	.align		4
        /*017c*/ 	.byte	0x03, 0x1b
        /*017e*/ 	.short	0x00ff


	//----- nvinfo : EIATTR_EXIT_INSTR_OFFSETS
	.align		4
        /*0180*/ 	.byte	0x04, 0x1c
        /*0182*/ 	.short	(.L_59 - .L_58)


	//   ....[0]....
.L_58:
        /*0184*/ 	.word	0x00000c60


	//----- nvinfo : EIATTR_REQNTID
	.align		4
.L_59:
        /*0188*/ 	.byte	0x04, 0x10
        /*018a*/ 	.short	(.L_61 - .L_60)
.L_60:
        /*018c*/ 	.word	0x00000080
        /*0190*/ 	.word	0x00000001
        /*0194*/ 	.word	0x00000001


	//----- nvinfo : EIATTR_CBANK_PARAM_SIZE
	.align		4
.L_61:
        /*0198*/ 	.byte	0x03, 0x19
        /*019a*/ 	.short	0x00b4


	//----- nvinfo : EIATTR_PARAM_CBANK
	.align		4
        /*019c*/ 	.byte	0x04, 0x0a
        /*019e*/ 	.short	(.L_63 - .L_62)
	.align		4
.L_62:
        /*01a0*/ 	.word	index@(.nv.constant0.triton_poi_fused__native_batch_norm_legit_no_training__unsafe_index_add_mul_relu_sub_19)
        /*01a4*/ 	.short	0x0210
        /*01a6*/ 	.short	0x00b4


	//----- nvinfo : EIATTR_SW_WAR
	.align		4
.L_63:
        /*01a8*/ 	.byte	0x04, 0x36
        /*01aa*/ 	.short	(.L_65 - .L_64)
.L_64:
        /*01ac*/ 	.word	0x00000008
.L_65:


//--------------------- .nv.callgraph             --------------------------
	.section	.nv.callgraph,"",@"SHT_CUDA_CALLGRAPH"
	.align	4
	.sectionentsize	8
	.align		4
        /*0000*/ 	.word	0x00000000
	.align		4
        /*0004*/ 	.word	0xffffffff
	.align		4
        /*0008*/ 	.word	0x00000000
	.align		4
        /*000c*/ 	.word	0xfffffffe
	.align		4
        /*0010*/ 	.word	0x00000000
	.align		4
        /*0014*/ 	.word	0xfffffffd
	.align		4
        /*0018*/ 	.word	0x00000000
	.align		4
        /*001c*/ 	.word	0xfffffffc


//--------------------- .nv.constant4             --------------------------
	.section	.nv.constant4,"a",@progbits
	.align	8
	.align		8
.nv.constant4:
        /*0000*/ 	.dword	_$_str
	.align		8
        /*0008*/ 	.dword	_$_str_$_2


//--------------------- .text.triton_poi_fused__native_batch_norm_legit_no_training__unsafe_index_add_mul_relu_sub_19 --------------------------
	.section	.text.triton_poi_fused__native_batch_norm_legit_no_training__unsafe_index_add_mul_relu_sub_19,"ax",@progbits
	.align	128
        .global         triton_poi_fused__native_batch_norm_legit_no_training__unsafe_index_add_mul_relu_sub_19
        .type           triton_poi_fused__native_batch_norm_legit_no_training__unsafe_index_add_mul_relu_sub_19,@function
        .size           triton_poi_fused__native_batch_norm_legit_no_training__unsafe_index_add_mul_relu_sub_19,(.L_x_1 - triton_poi_fused__native_batch_norm_legit_no_training__unsafe_index_add_mul_relu_sub_19)
        .other          triton_poi_fused__native_batch_norm_legit_no_training__unsafe_index_add_mul_relu_sub_19,@"STO_CUDA_ENTRY STV_DEFAULT"
triton_poi_fused__native_batch_norm_legit_no_training__unsafe_index_add_mul_relu_sub_19:
.text.triton_poi_fused__native_batch_norm_legit_no_training__unsafe_index_add_mul_relu_sub_19:
[----:B------:R-:W-:Y:S01]  /*0000*/  LDC R1, c[0x0][0x28] ;  /* 0x00000a00ff017b82 */ /* 0x000fe20000000800 */
[----:B------:R-:W1:Y:S07]  /*0010*/  S2R R2, SR_TID.X ;  /* 0x0000000000027919 */ /* 0x000e6e0000002100 */
[----:B------:R-:W2:Y:S01]  /*0020*/  LDC.64 R8, c[0x0][0x248] ;  /* 0x00009200ff087b82 */ /* 0x000ea20000000a00 */
[----:B------:R-:W-:Y:S01]  /*0030*/  ULDC.64 UR4, c[0x0][0x208] ;  /* 0x0000820000047ab9 */ /* 0x000fe20000000a00 */
[----:B------:R-:W-:Y:S01]  /*0040*/  ULDC.64 UR6, c[0x0][0x258] ;  /* 0x0000960000067ab9 */ /* 0x000fe20000000a00 */
[----:B------:R-:W3:Y:S05]  /*0050*/  S2R R3, SR_CTAID.X ;  /* 0x0000000000037919 */ /* 0x000eea0000002500 */
[----:B------:R-:W4:Y:S08]  /*0060*/  LDC.64 R10, c[0x0][0x250] ;  /* 0x00009400ff0a7b82 */ /* 0x000f300000000a00 */
[----:B------:R-:W5:Y:S08]  /*0070*/  LDC.64 R18, c[0x0][0x230] ;  /* 0x00008c00ff127b82 */ /* 0x000f700000000a00 */
[----:B------:R-:W4:Y:S01]  /*0080*/  LDC.64 R26, c[0x0][0x220] ;  /* 0x00008800ff1a7b82 */ /* 0x000f220000000a00 */
[----:B-1----:R-:W-:-:S07]  /*0090*/  LOP3.LUT R2, R2, 0x7f, RZ, 0xc0, !PT ;  /* 0x0000007f02027812 */ /* 0x002fce00078ec0ff */
[----:B------:R-:W1:Y:S01]  /*00a0*/  LDC.64 R16, c[0x0][0x238] ;  /* 0x00008e00ff107b82 */ /* 0x000e620000000a00 */
[----:B---3--:R-:W-:-:S07]  /*00b0*/  IMAD R2, R3, 0x80, R2 ;  /* 0x0000008003027824 */ /* 0x008fce00078e0202 */
[----:B------:R-:W3:Y:S01]  /*00c0*/  LDC.64 R28, c[0x0][0x218] ;  /* 0x00008600ff1c7b82 */ /* 0x000ee20000000a00 */
[----:B------:R-:W-:-:S04]  /*00d0*/  SHF.R.S32.HI R5, RZ, 0x1f, R2 ;  /* 0x0000001fff057819 */ /* 0x000fc80000011402 */
[----:B------:R-:W-:-:S04]  /*00e0*/  LEA.HI R0, R5, R2, RZ, 0x4 ;  /* 0x0000000205007211 */ /* 0x000fc800078f20ff */
[----:B------:R-:W-:Y:S02]  /*00f0*/  SHF.R.S32.HI R7, RZ, 0x4, R0 ;  /* 0x00000004ff077819 */ /* 0x000fe40000011400 */
[----:B------:R-:W-:Y:S02]  /*0100*/  LOP3.LUT R13, R0, 0xfffffff0, RZ, 0xc0, !PT ;  /* 0xfffffff0000d7812 */ /* 0x000fe400078ec0ff */
[----:B------:R-:W-:-:S03]  /*0110*/  LEA.HI R4, R7, R7, RZ, 0x4 ;  /* 0x0000000707047211 */ /* 0x000fc600078f20ff */
[----:B------:R-:W-:Y:S01]  /*0120*/  IMAD.IADD R0, R2, 0x1, -R13 ;  /* 0x0000000102007824 */ /* 0x000fe200078e0a0d */
[----:B------:R-:W-:Y:S01]  /*0130*/  LOP3.LUT R6, R4, 0xfffffff0, RZ, 0xc0, !PT ;  /* 0xfffffff004067812 */ /* 0x000fe200078ec0ff */
[----:B------:R-:W1:Y:S04]  /*0140*/  LDC.64 R12, c[0x0][0x260] ;  /* 0x00009800ff0c7b82 */ /* 0x000e680000000a00 */
[----:B------:R-:W-:-:S04]  /*0150*/  IMAD.IADD R7, R7, 0x1, -R6 ;  /* 0x0000000107077824 */ /* 0x000fc800078e0a06 */
[----:B------:R-:W1:Y:S01]  /*0160*/  LDC.64 R4, c[0x0][0x270] ;  /* 0x00009c00ff047b82 */ /* 0x000e620000000a00 */
[----:B--2---:R-:W-:-:S04]  /*0170*/  IMAD.WIDE R8, R7, 0x8, R8 ;  /* 0x0000000807087825 */ /* 0x004fc800078e0208 */
[C---:B----4-:R-:W-:Y:S02]  /*0180*/  IMAD.WIDE R14, R0.reuse, 0x8, R10 ;  /* 0x00000008000e7825 */ /* 0x050fe400078e020a */
[----:B------:R-:W2:Y:S04]  /*0190*/  LDG.E.EL.64 R8, desc[UR4][R8.64] ;  /* 0x0000000408087981 */ /* 0x000ea8000c2e1b00 */
[----:B------:R-:W4:Y:S01]  /*01a0*/  LDG.E.EL.64 R14, desc[UR4][R14.64] ;  /* 0x000000040e0e7981 */ /* 0x000f22000c2e1b00 */
[----:B01----:R-:W-:Y:S01]  /*01b0*/  IMAD.WIDE R10, R7, 0x8, R4 ;  /* 0x00000008070a7825 */ /* 0x003fe200078e0204 */
[----:B------:R-:W-:Y:S01]  /*01c0*/  SHF.R.S32.HI R3, RZ, 0x18, R3 ;  /* 0x00000018ff037819 */ /* 0x000fe20000011403 */
[----:B------:R-:W0:Y:S04]  /*01d0*/  LDC.64 R4, c[0x0][0x228] ;  /* 0x00008a00ff047b82 */ /* 0x000e280000000a00 */
[----:B------:R-:W4:Y:S01]  /*01e0*/  LDG.E.EL.64 R10, desc[UR4][R10.64] ;  /* 0x000000040a0a7981 */ /* 0x000f22000c2e1b00 */
[----:B------:R-:W-:-:S06]  /*01f0*/  IMAD.WIDE R12, R0, 0x8, R12 ;  /* 0x00000008000c7825 */ /* 0x000fcc00078e020c */
[----:B------:R-:W4:Y:S01]  /*0200*/  LDG.E.EL.64 R12, desc[UR4][R12.64] ;  /* 0x000000040c0c7981 */ /* 0x000f22000c2e1b00 */
[----:B------:R-:W-:Y:S01]  /*0210*/  SGXT R3, R3, 0x1 ;  /* 0x000000010303781a */ /* 0x000fe20000000200 */
[----:B---3--:R-:W-:-:S03]  /*0220*/  IMAD.WIDE R28, R2, 0x4, R28 ;  /* 0x00000004021c7825 */ /* 0x008fc600078e021c */
[----:B------:R-:W-:-:S04]  /*0230*/  LEA.HI R3, R3, R2, RZ, 0x8 ;  /* 0x0000000203037211 */ /* 0x000fc800078f40ff */
[----:B------:R-:W-:-:S04]  /*0240*/  SHF.R.S32.HI R22, RZ, 0x8, R3 ;  /* 0x00000008ff167819 */ /* 0x000fc80000011403 */
[----:B------:R-:W-:-:S04]  /*0250*/  LEA.HI R3, R22, R22, RZ, 0x2 ;  /* 0x0000001616037211 */ /* 0x000fc800078f10ff */
[----:B------:R-:W-:-:S04]  /*0260*/  LOP3.LUT R3, R3, 0xfffffffc, RZ, 0xc0, !PT ;  /* 0xfffffffc03037812 */ /* 0x000fc800078ec0ff */
[----:B------:R-:W-:Y:S02]  /*0270*/  IADD3 R21, R22, -R3, RZ ;  /* 0x8000000316157210 */ /* 0x000fe40007ffe0ff */
[----:B------:R1:W3:Y:S03]  /*0280*/  LDG.E R3, desc[UR4][R28.64] ;  /* 0x000000041c037981 */ /* 0x0002e6000c1e1900 */
[----:B-----5:R-:W-:-:S04]  /*0290*/  IMAD.WIDE R24, R21, 0x4, R18 ;  /* 0x0000000415187825 */ /* 0x020fc800078e0212 */
[C---:B0-----:R-:W-:Y:S02]  /*02a0*/  IMAD.WIDE R4, R21.reuse, 0x4, R4 ;  /* 0x0000000415047825 */ /* 0x041fe400078e0204 */
[----:B------:R-:W5:Y:S01]  /*02b0*/  LDG.E.EL R24, desc[UR4][R24.64] ;  /* 0x0000000418187981 */ /* 0x000f62000c2e1900 */
[----:B-1----:R-:W0:Y:S01]  /*02c0*/  LDC.64 R28, c[0x0][0x268] ;  /* 0x00009a00ff1c7b82 */ /* 0x002e220000000a00 */
[C---:B------:R-:W-:Y:S02]  /*02d0*/  IMAD.WIDE R26, R21.reuse, 0x4, R26 ;  /* 0x00000004151a7825 */ /* 0x040fe400078e021a */
[----:B------:R-:W3:Y:S02]  /*02e0*/  LDG.E.EL R4, desc[UR4][R4.64] ;  /* 0x0000000404047981 */ /* 0x000ee4000c2e1900 */
[----:B------:R-:W-:Y:S02]  /*02f0*/  IMAD.WIDE R16, R21, 0x4, R16 ;  /* 0x0000000415107825 */ /* 0x000fe400078e0210 */
[----:B------:R1:W3:Y:S01]  /*0300*/  LDG.E.EL R26, desc[UR4][R26.64] ;  /* 0x000000041a1a7981 */ /* 0x0002e2000c2e1900 */
[----:B------:R-:W0:Y:S03]  /*0310*/  LDC.64 R20, c[0x0][0x280] ;  /* 0x0000a000ff147b82 */ /* 0x000e260000000a00 */
[----:B------:R0:W5:Y:S01]  /*0320*/  LDG.E.EL R25, desc[UR4][R16.64] ;  /* 0x0000000410197981 */ /* 0x000162000c2e1900 */
[----:B-1----:R-:W-:-:S02]  /*0330*/  IMAD.SHL.U32 R27, R22, 0x40, RZ ;  /* 0x00000040161b7824 */ /* 0x002fc400078e00ff */
[----:B0-----:R-:W-:-:S06]  /*0340*/  IMAD.WIDE R20, R7, 0x8, R20 ;  /* 0x0000000807147825 */ /* 0x001fcc00078e0214 */
[----:B------:R-:W3:Y:S01]  /*0350*/  LDG.E.EL.64 R20, desc[UR4][R20.64] ;  /* 0x0000000414147981 */ /* 0x000ee2000c2e1b00 */
[----:B--2---:R-:W-:-:S04]  /*0360*/  SHF.R.U32.HI R23, RZ, 0x1c, R9 ;  /* 0x0000001cff177819 */ /* 0x004fc80000011609 */
[----:B------:R-:W-:Y:S02]  /*0370*/  LOP3.LUT R23, R23, 0x8, RZ, 0xc0, !PT ;  /* 0x0000000817177812 */ /* 0x000fe400078ec0ff */
[----:B----4-:R-:W-:Y:S02]  /*0380*/  SHF.R.U32.HI R19, RZ, 0x1a, R15 ;  /* 0x0000001aff137819 */ /* 0x010fe4000001160f */
[----:B------:R-:W-:Y:S02]  /*0390*/  IADD3 R18, P0, R8, R23, RZ ;  /* 0x0000001708127210 */ /* 0x000fe40007f1e0ff */
[C---:B------:R-:W-:Y:S02]  /*03a0*/  LEA R6, P1, R14.reuse, UR6, 0x2 ;  /* 0x000000060e067c11 */ /* 0x040fe4000f8210ff */
[----:B------:R-:W-:Y:S01]  /*03b0*/  LOP3.LUT R19, R19, 0x20, RZ, 0xc0, !PT ;  /* 0x0000002013137812 */ /* 0x000fe200078ec0ff */
[----:B------:R-:W-:Y:S01]  /*03c0*/  IMAD.X R5, RZ, RZ, R9, P0 ;  /* 0x000000ffff057224 */ /* 0x000fe200000e0609 */
[----:B------:R-:W-:Y:S01]  /*03d0*/  LEA.HI.X R8, R14, UR7, R15, 0x2, P1 ;  /* 0x000000070e087c11 */ /* 0x000fe200088f140f */
[----:B------:R-:W-:Y:S01]  /*03e0*/  IMAD.SHL.U32 R14, R18, 0x20, RZ ;  /* 0x00000020120e7824 */ /* 0x000fe200078e00ff */
[----:B------:R-:W-:-:S02]  /*03f0*/  IADD3 R19, P0, R19, R6, RZ ;  /* 0x0000000613137210 */ /* 0x000fc40007f1e0ff */
[----:B------:R-:W-:-:S03]  /*0400*/  SHF.L.U64.HI R5, R18, 0x5, R5 ;  /* 0x0000000512057819 */ /* 0x000fc60000010205 */
[----:B------:R-:W-:Y:S01]  /*0410*/  IMAD.X R6, RZ, RZ, R8, P0 ;  /* 0x000000ffff067224 */ /* 0x000fe200000e0608 */
[----:B------:R-:W-:Y:S02]  /*0420*/  IADD3 R8, P0, R14, R19, RZ ;  /* 0x000000130e087210 */ /* 0x000fe40007f1e0ff */
[----:B------:R-:W-:Y:S02]  /*0430*/  SHF.R.U32.HI R15, RZ, 0x1c, R11 ;  /* 0x0000001cff0f7819 */ /* 0x000fe4000001160b */
[----:B------:R-:W-:Y:S02]  /*0440*/  IADD3.X R9, R5, R6, RZ, P0, !PT ;  /* 0x0000000605097210 */ /* 0x000fe400007fe4ff */
[----:B------:R-:W-:Y:S02]  /*0450*/  LOP3.LUT R15, R15, 0x8, RZ, 0xc0, !PT ;  /* 0x000000080f0f7812 */ /* 0x000fe400078ec0ff */
[----:B------:R-:W-:Y:S02]  /*0460*/  SHF.R.U32.HI R23, RZ, 0x1a, R13 ;  /* 0x0000001aff177819 */ /* 0x000fe4000001160d */
[----:B------:R-:W-:Y:S01]  /*0470*/  IADD3 R18, P0, R10, R15, RZ ;  /* 0x0000000f0a127210 */ /* 0x000fe20007f1e0ff */
[----:B------:R-:W-:Y:S01]  /*0480*/  IMAD.WIDE R8, R27, 0x4, R8 ;  /* 0x000000041b087825 */ /* 0x000fe200078e0208 */
[----:B------:R-:W-:-:S02]  /*0490*/  LOP3.LUT R10, R23, 0x20, RZ, 0xc0, !PT ;  /* 0x00000020170a7812 */ /* 0x000fc400078ec0ff */
[----:B------:R-:W-:Y:S01]  /*04a0*/  LEA R15, P1, R12, UR6, 0x2 ;  /* 0x000000060c0f7c11 */ /* 0x000fe2000f8210ff */
[----:B------:R-:W-:Y:S01]  /*04b0*/  IMAD.X R11, RZ, RZ, R11, P0 ;  /* 0x000000ffff0b7224 */ /* 0x000fe200000e060b */
[----:B------:R0:W2:Y:S02]  /*04c0*/  LDG.E.EL R23, desc[UR4][R8.64] ;  /* 0x0000000408177981 */ /* 0x0000a4000c2e1900 */
[----:B------:R-:W-:Y:S02]  /*04d0*/  IADD3 R16, P0, R10, R15, RZ ;  /* 0x0000000f0a107210 */ /* 0x000fe40007f1e0ff */
[C---:B------:R-:W-:Y:S02]  /*04e0*/  SHF.L.U64.HI R17, R18.reuse, 0x5, R11 ;  /* 0x0000000512117819 */ /* 0x040fe4000001020b */
[----:B------:R-:W1:Y:S01]  /*04f0*/  LDC.64 R10, c[0x0][0x288] ;  /* 0x0000a200ff0a7b82 */ /* 0x000e620000000a00 */
[----:B------:R-:W-:-:S07]  /*0500*/  SHF.L.U32 R18, R18, 0x5, RZ ;  /* 0x0000000512127819 */ /* 0x000fce00000006ff */
[----:B0-----:R-:W0:Y:S01]  /*0510*/  LDC.64 R8, c[0x0][0x2a8] ;  /* 0x0000aa00ff087b82 */ /* 0x001e220000000a00 */
[----:B------:R-:W-:Y:S01]  /*0520*/  LEA.HI.X R15, R12, UR7, R13, 0x2, P1 ;  /* 0x000000070c0f7c11 */ /* 0x000fe200088f140d */
[----:B------:R-:W-:Y:S01]  /*0530*/  ULDC.64 UR6, c[0x0][0x290] ;  /* 0x0000a40000067ab9 */ /* 0x000fe20000000a00 */
[----:B------:R-:W-:Y:S02]  /*0540*/  IADD3 R14, P1, R16, R14, RZ ;  /* 0x0000000e100e7210 */ /* 0x000fe40007f3e0ff */
[----:B------:R-:W-:Y:S02]  /*0550*/  IADD3 R12, P2, R18, R19, RZ ;  /* 0x00000013120c7210 */ /* 0x000fe40007f5e0ff */
[----:B------:R-:W-:Y:S02]  /*0560*/  IADD3 R16, P3, R18, R16, RZ ;  /* 0x0000001012107210 */ /* 0x000fe40007f7e0ff */
[----:B------:R-:W4:Y:S01]  /*0570*/  LDC.64 R18, c[0x0][0x298] ;  /* 0x0000a600ff127b82 */ /* 0x000f220000000a00 */
[----:B-1----:R-:W-:-:S06]  /*0580*/  IMAD.WIDE R10, R0, 0x8, R10 ;  /* 0x00000008000a7825 */ /* 0x002fcc00078e020a */
[----:B------:R-:W2:Y:S01]  /*0590*/  LDG.E.EL.64 R10, desc[UR4][R10.64] ;  /* 0x000000040a0a7981 */ /* 0x000ea2000c2e1b00 */
[----:B0-----:R-:W-:-:S06]  /*05a0*/  IMAD.WIDE R8, R7, 0x8, R8 ;  /* 0x0000000807087825 */ /* 0x001fcc00078e0208 */
[----:B------:R-:W5:Y:S01]  /*05b0*/  LDG.E.EL.64 R8, desc[UR4][R8.64] ;  /* 0x0000000408087981 */ /* 0x000f62000c2e1b00 */
[----:B----4-:R-:W-:-:S06]  /*05c0*/  IMAD.WIDE R18, R0, 0x8, R18 ;  /* 0x0000000800127825 */ /* 0x010fcc00078e0212 */
[----:B------:R-:W4:Y:S01]  /*05d0*/  LDG.E.EL.64 R18, desc[UR4][R18.64] ;  /* 0x0000000412127981 */ /* 0x000f22000c2e1b00 */
[----:B------:R-:W-:Y:S02]  /*05e0*/  IMAD.X R13, R17, 0x1, R6, P2 ;  /* 0x00000001110d7824 */ /* 0x000fe400010e0606 */
[----:B------:R-:W-:-:S04]  /*05f0*/  IMAD.X R6, RZ, RZ, R15, P0 ;  /* 0x000000ffff067224 */ /* 0x000fc800000e060f */
[----:B------:R-:W-:Y:S01]  /*0600*/  IMAD.X R17, R17, 0x1, R6, P3 ;  /* 0x0000000111117824 */ /* 0x000fe200018e0606 */
[----:B------:R-:W-:Y:S01]  /*0610*/  IADD3.X R15, R6, R5, RZ, P1, !PT ;  /* 0x00000005060f7210 */ /* 0x000fe20000ffe4ff */
[----:B------:R-:W-:-:S04]  /*0620*/  IMAD.WIDE R12, R27, 0x4, R12 ;  /* 0x000000041b0c7825 */ /* 0x000fc800078e020c */
[C---:B------:R-:W-:Y:S02]  /*0630*/  IMAD.WIDE R14, R27.reuse, 0x4, R14 ;  /* 0x000000041b0e7825 */ /* 0x040fe400078e020e */
[----:B------:R-:W4:Y:S02]  /*0640*/  LDG.E.EL R12, desc[UR4][R12.64] ;  /* 0x000000040c0c7981 */ /* 0x000f24000c2e1900 */
[----:B------:R-:W-:Y:S01]  /*0650*/  IMAD.WIDE R16, R27, 0x4, R16 ;  /* 0x000000041b107825 */ /* 0x000fe200078e0210 */
[----:B---3--:R-:W-:Y:S01]  /*0660*/  SHF.R.U32.HI R27, RZ, 0x1d, R21 ;  /* 0x0000001dff1b7819 */ /* 0x008fe20000011615 */
[----:B------:R-:W3:Y:S03]  /*0670*/  LDG.E.EL R6, desc[UR4][R14.64] ;  /* 0x000000040e067981 */ /* 0x000ee6000c2e1900 */
[----:B------:R-:W-:Y:S01]  /*0680*/  LOP3.LUT R27, R27, 0x4, RZ, 0xc0, !PT ;  /* 0x000000041b1b7812 */ /* 0x000fe200078ec0ff */
[----:B------:R0:W3:Y:S03]  /*0690*/  LDG.E.EL R5, desc[UR4][R16.64] ;  /* 0x0000000410057981 */ /* 0x0000e6000c2e1900 */
[----:B------:R-:W-:-:S05]  /*06a0*/  IADD3 R27, P0, R20, R27, RZ ;  /* 0x0000001b141b7210 */ /* 0x000fca0007f1e0ff */
[----:B0-----:R-:W-:-:S05]  /*06b0*/  IMAD.X R16, RZ, RZ, R21, P0 ;  /* 0x000000ffff107224 */ /* 0x001fca00000e0615 */
[----:B------:R-:W-:Y:S01]  /*06c0*/  SHF.L.U64.HI R16, R27, 0x4, R16 ;  /* 0x000000041b107819 */ /* 0x000fe20000010210 */
[----:B------:R-:W-:Y:S02]  /*06d0*/  IMAD.SHL.U32 R22, R22, 0x10, RZ ;  /* 0x0000001016167824 */ /* 0x000fe400078e00ff */
[----:B------:R-:W-:-:S05]  /*06e0*/  IMAD.WIDE R28, R0, 0x4, R28 ;  /* 0x00000004001c7825 */ /* 0x000fca00078e021c */
[----:B------:R-:W3:Y:S01]  /*06f0*/  LDG.E.EL R13, desc[UR4][R28.64] ;  /* 0x000000041c0d7981 */ /* 0x000ee2000c2e1900 */
[----:B--2---:R-:W-:Y:S02]  /*0700*/  SHF.R.U32.HI R21, RZ, 0x1b, R11 ;  /* 0x0000001bff157819 */ /* 0x004fe4000001160b */
[----:B------:R-:W-:Y:S02]  /*0710*/  LEA R17, P0, R10, UR6, 0x2 ;  /* 0x000000060a117c11 */ /* 0x000fe4000f8010ff */
[----:B-----5:R-:W-:-:S04]  /*0720*/  SHF.R.U32.HI R20, RZ, 0x1d, R9 ;  /* 0x0000001dff147819 */ /* 0x020fc80000011609 */
[----:B------:R-:W-:Y:S02]  /*0730*/  LOP3.LUT R15, R20, 0x4, RZ, 0xc0, !PT ;  /* 0x00000004140f7812 */ /* 0x000fe400078ec0ff */
[----:B------:R-:W-:Y:S02]  /*0740*/  LOP3.LUT R14, R21, 0x10, RZ, 0xc0, !PT ;  /* 0x00000010150e7812 */ /* 0x000fe400078ec0ff */
[----:B------:R-:W-:Y:S02]  /*0750*/  IADD3 R20, P1, R8, R15, RZ ;  /* 0x0000000f08147210 */ /* 0x000fe40007f3e0ff */
[----:B------:R-:W-:Y:S02]  /*0760*/  LEA.HI.X R10, R10, UR7, R11, 0x2, P0 ;  /* 0x000000070a0a7c11 */ /* 0x000fe400080f140b */
[----:B------:R-:W-:Y:S02]  /*0770*/  IADD3 R8, P0, R14, R17, RZ ;  /* 0x000000110e087210 */ /* 0x000fe40007f1e0ff */
[----:B------:R-:W-:Y:S01]  /*0780*/  IADD3.X R17, RZ, R9, RZ, P1, !PT ;  /* 0x00000009ff117210 */ /* 0x000fe20000ffe4ff */
[----:B------:R-:W-:Y:S01]  /*0790*/  IMAD.SHL.U32 R9, R27, 0x10, RZ ;  /* 0x000000101b097824 */ /* 0x000fe200078e00ff */
[----:B----4-:R-:W-:-:S02]  /*07a0*/  LEA R21, P1, R18, UR6, 0x2 ;  /* 0x0000000612157c11 */ /* 0x010fc4000f8210ff */
[--C-:B------:R-:W-:Y:S02]  /*07b0*/  SHF.R.U32.HI R14, RZ, 0x1b, R19.reuse ;  /* 0x0000001bff0e7819 */ /* 0x100fe40000011613 */
[----:B------:R-:W-:Y:S01]  /*07c0*/  LEA.HI.X R18, R18, UR7, R19, 0x2, P1 ;  /* 0x0000000712127c11 */ /* 0x000fe200088f1413 */
[----:B------:R-:W-:Y:S01]  /*07d0*/  IMAD.X R19, RZ, RZ, R10, P0 ;  /* 0x000000ffff137224 */ /* 0x000fe200000e060a */
[----:B------:R-:W-:Y:S02]  /*07e0*/  IADD3 R10, P0, R9, R8, RZ ;  /* 0x00000008090a7210 */ /* 0x000fe40007f1e0ff */
[----:B------:R-:W-:Y:S02]  /*07f0*/  LOP3.LUT R14, R14, 0x10, RZ, 0xc0, !PT ;  /* 0x000000100e0e7812 */ /* 0x000fe400078ec0ff */
[----:B------:R-:W-:Y:S01]  /*0800*/  SHF.L.U64.HI R17, R20, 0x4, R17 ;  /* 0x0000000414117819 */ /* 0x000fe20000010211 */
[----:B------:R-:W-:Y:S01]  /*0810*/  IMAD.X R11, R16, 0x1, R19, P0 ;  /* 0x00000001100b7824 */ /* 0x000fe200000e0613 */
[----:B------:R-:W-:-:S02]  /*0820*/  SHF.L.U32 R20, R20, 0x4, RZ ;  /* 0x0000000414147819 */ /* 0x000fc400000006ff */
[----:B------:R-:W-:Y:S01]  /*0830*/  IADD3 R21, P0, R14, R21, RZ ;  /* 0x000000150e157210 */ /* 0x000fe20007f1e0ff */
[----:B------:R-:W-:Y:S01]  /*0840*/  IMAD.WIDE R14, R22, 0x4, R10 ;  /* 0x00000004160e7825 */ /* 0x000fe200078e020a */
[----:B------:R-:W-:Y:S02]  /*0850*/  IADD3 R8, P1, R20, R8, RZ ;  /* 0x0000000814087210 */ /* 0x000fe40007f3e0ff */
[----:B------:R-:W-:Y:S02]  /*0860*/  IADD3.X R18, RZ, R18, RZ, P0, !PT ;  /* 0x00000012ff127210 */ /* 0x000fe400007fe4ff */
[----:B------:R-:W-:Y:S01]  /*0870*/  IADD3 R10, P0, R21, R9, RZ ;  /* 0x00000009150a7210 */ /* 0x000fe20007f1e0ff */
[----:B------:R-:W-:Y:S02]  /*0880*/  IMAD.X R9, R17, 0x1, R19, P1 ;  /* 0x0000000111097824 */ /* 0x000fe400008e0613 */
[----:B------:R0:W2:Y:S02]  /*0890*/  LDG.E.EL R19, desc[UR4][R14.64] ;  /* 0x000000040e137981 */ /* 0x0000a4000c2e1900 */
[----:B------:R-:W-:-:S02]  /*08a0*/  IMAD.X R11, R18, 0x1, R16, P0 ;  /* 0x00000001120b7824 */ /* 0x000fc400000e0610 */
[C---:B------:R-:W-:Y:S01]  /*08b0*/  IMAD.WIDE R8, R22.reuse, 0x4, R8 ;  /* 0x0000000416087825 */ /* 0x040fe200078e0208 */
[----:B0-----:R-:W-:Y:S02]  /*08c0*/  IADD3 R14, P1, R20, R21, RZ ;  /* 0x00000015140e7210 */ /* 0x001fe40007f3e0ff */
[----:B------:R-:W0:Y:S02]  /*08d0*/  LDC.64 R20, c[0x0][0x240] ;  /* 0x00009000ff147b82 */ /* 0x000e240000000a00 */
[----:B------:R-:W-:Y:S01]  /*08e0*/  IADD3.X R15, R17, R18, RZ, P1, !PT ;  /* 0x00000012110f7210 */ /* 0x000fe20000ffe4ff */
[C---:B------:R-:W-:Y:S01]  /*08f0*/  IMAD.WIDE R10, R22.reuse, 0x4, R10 ;  /* 0x00000004160a7825 */ /* 0x040fe200078e020a */
[----:B------:R1:W4:Y:S04]  /*0900*/  LDG.E.EL R18, desc[UR4][R8.64] ;  /* 0x0000000408127981 */ /* 0x000328000c2e1900 */
[----:B------:R-:W5:Y:S01]  /*0910*/  LDC.64 R16, c[0x0][0x2a0] ;  /* 0x0000a800ff107b82 */ /* 0x000f620000000a00 */
[----:B------:R-:W-:-:S02]  /*0920*/  IMAD.WIDE R14, R22, 0x4, R14 ;  /* 0x00000004160e7825 */ /* 0x000fc400078e020e */
[----:B------:R3:W2:Y:S04]  /*0930*/  LDG.E.EL R22, desc[UR4][R10.64] ;  /* 0x000000040a167981 */ /* 0x0006a8000c2e1900 */
[----:B------:R-:W4:Y:S01]  /*0940*/  LDG.E.EL R15, desc[UR4][R14.64] ;  /* 0x000000040e0f7981 */ /* 0x000f22000c2e1900 */
[----:B-1----:R-:W1:Y:S08]  /*0950*/  LDC.64 R8, c[0x0][0x278] ;  /* 0x00009e00ff087b82 */ /* 0x002e700000000a00 */
[----:B---3--:R-:W3:Y:S01]  /*0960*/  LDC.64 R10, c[0x0][0x2b0] ;  /* 0x0000ac00ff0a7b82 */ /* 0x008ee20000000a00 */
[----:B0-----:R-:W-:-:S06]  /*0970*/  IMAD.WIDE R20, R2, 0x4, R20 ;  /* 0x0000000402147825 */ /* 0x001fcc00078e0214 */
[----:B------:R-:W4:Y:S01]  /*0980*/  LDG.E R20, desc[UR4][R20.64] ;  /* 0x0000000414147981 */ /* 0x000f22000c1e1900 */
[----:B-----5:R-:W-:-:S06]  /*0990*/  IMAD.WIDE R16, R0, 0x4, R16 ;  /* 0x0000000400107825 */ /* 0x020fcc00078e0210 */
[----:B------:R-:W5:Y:S01]  /*09a0*/  LDG.E.EL R16, desc[UR4][R16.64] ;  /* 0x0000000410107981 */ /* 0x000f62000c2e1900 */
[----:B-1----:R-:W-:-:S05]  /*09b0*/  IMAD.WIDE R8, R7, 0x4, R8 ;  /* 0x0000000407087825 */ /* 0x002fca00078e0208 */
[----:B------:R0:W5:Y:S01]  /*09c0*/  LDG.E.EL R0, desc[UR4][R8.64] ;  /* 0x0000000408007981 */ /* 0x000162000c2e1900 */
[----:B---3--:R-:W-:-:S06]  /*09d0*/  IMAD.WIDE R28, R7, 0x4, R10 ;  /* 0x00000004071c7825 */ /* 0x008fcc00078e020a */
[----:B------:R-:W3:Y:S01]  /*09e0*/  LDG.E.EL R28, desc[UR4][R28.64] ;  /* 0x000000041c1c7981 */ /* 0x000ee2000c2e1900 */
[----:B------:R-:W-:Y:S01]  /*09f0*/  FADD R4, R4, 9.9999997473787516356e-06 ;  /* 0x3727c5ac04047421 */ /* 0x000fe20000000000 */
[----:B------:R-:W-:Y:S01]  /*0a00*/  FADD R3, R3, -R26 ;  /* 0x8000001a03037221 */ /* 0x000fe20000000000 */
[----:B0-----:R-:W0:Y:S02]  /*0a10*/  LDC.64 R8, c[0x0][0x2b8] ;  /* 0x0000ae00ff087b82 */ /* 0x001e240000000a00 */
[----:B------:R-:W1:Y:S02]  /*0a20*/  MUFU.SQRT R7, R4 ;  /* 0x0000000400077308 */ /* 0x000e640000002000 */
[C---:B-1----:R-:W-:Y:S02]  /*0a30*/  FSETP.GT.AND P0, PT, R7.reuse, 8.50705917302346158658e+37, PT ;  /* 0x7e8000000700780b */ /* 0x042fe40003f04000 */
[----:B------:R-:W-:-:S11]  /*0a40*/  FSETP.GEU.AND P1, PT, R7, 1.175494350822287508e-38, PT ;  /* 0x008000000700780b */ /* 0x000fd60003f2e000 */
[----:B------:R-:W-:-:S04]  /*0a50*/  @P0 FMUL R7, R7, 0.25 ;  /* 0x3e80000007070820 */ /* 0x000fc80000400000 */
[----:B------:R-:W-:Y:S01]  /*0a60*/  @!P1 FMUL R7, R7, 16777216 ;  /* 0x4b80000007079820 */ /* 0x000fe20000400000 */
[----:B------:R-:W-:-:S05]  /*0a70*/  IMAD.MOV.U32 R10, RZ, RZ, 0x3e800000 ;  /* 0x3e800000ff0a7424 */ /* 0x000fca00078e00ff */
[----:B------:R-:W1:Y:S01]  /*0a80*/  MUFU.RCP R7, R7 ;  /* 0x0000000700077308 */ /* 0x000e620000001000 */
[----:B------:R-:W-:-:S05]  /*0a90*/  FSEL R10, R10, 1, P0 ;  /* 0x3f8000000a0a7808 */ /* 0x000fca0000000000 */
[----:B------:R-:W-:Y:S01]  /*0aa0*/  @!P1 FMUL R10, R10, 16777216 ;  /* 0x4b8000000a0a9820 */ /* 0x000fe20000400000 */
[----:B------:R-:W-:Y:S01]  /*0ab0*/  FADD R6, -R23, R6 ;  /* 0x0000000617067221 */ /* 0x000fe20000000100 */
[----:B------:R-:W-:Y:S02]  /*0ac0*/  FADD R11, -R12, R5 ;  /* 0x000000050c0b7221 */ /* 0x000fe40000000100 */
[----:B------:R-:W0:Y:S01]  /*0ad0*/  LDC.64 R4, c[0x0][0x210] ;  /* 0x00008400ff047b82 */ /* 0x000e220000000a00 */
[----:B-1----:R-:W-:-:S04]  /*0ae0*/  FMUL R10, R7, R10 ;  /* 0x0000000a070a7220 */ /* 0x002fc80000400000 */
[----:B------:R-:W-:Y:S01]  /*0af0*/  FMUL R3, R3, R10 ;  /* 0x0000000a03037220 */ /* 0x000fe20000400000 */
[C---:B------:R-:W-:Y:S01]  /*0b00*/  FFMA R23, R13.reuse, R6, R23 ;  /* 0x000000060d177223 */ /* 0x040fe20000000017 */
[----:B------:R-:W-:Y:S02]  /*0b10*/  FFMA R12, R13, R11, R12 ;  /* 0x0000000b0d0c7223 */ /* 0x000fe4000000000c */
[----:B------:R-:W-:Y:S02]  /*0b20*/  FFMA R3, R24, R3, R25 ;  /* 0x0000000318037223 */ /* 0x000fe40000000019 */
[----:B------:R-:W-:Y:S01]  /*0b30*/  FADD R12, -R23, R12 ;  /* 0x0000000c170c7221 */ /* 0x000fe20000000100 */
[----:B0-----:R-:W-:-:S04]  /*0b40*/  IMAD.WIDE R8, R2, 0x4, R8 ;  /* 0x0000000402087825 */ /* 0x001fc800078e0208 */
[----:B------:R-:W-:-:S04]  /*0b50*/  IMAD.WIDE R4, R2, 0x4, R4 ;  /* 0x0000000402047825 */ /* 0x000fc800078e0204 */
[----:B--2---:R-:W-:Y:S01]  /*0b60*/  FADD R22, -R19, R22 ;  /* 0x0000001613167221 */ /* 0x004fe20000000100 */
[----:B----4-:R-:W-:Y:S01]  /*0b70*/  FADD R15, -R18, R15 ;  /* 0x0000000f120f7221 */ /* 0x010fe20000000100 */
[----:B------:R-:W-:Y:S01]  /*0b80*/  FADD R6, R20, R3 ;  /* 0x0000000314067221 */ /* 0x000fe20000000000 */
[----:B------:R-:W-:Y:S01]  /*0b90*/  FSETP.GEU.AND P0, PT, R3, -R20, PT ;  /* 0x800000140300720b */ /* 0x000fe20003f0e000 */
[C---:B-----5:R-:W-:Y:S01]  /*0ba0*/  FFMA R19, R16.reuse, R22, R19 ;  /* 0x0000001610137223 */ /* 0x060fe20000000013 */
[----:B------:R-:W-:Y:S02]  /*0bb0*/  FFMA R16, R16, R15, R18 ;  /* 0x0000000f10107223 */ /* 0x000fe40000000012 */
[----:B------:R-:W-:Y:S02]  /*0bc0*/  FSEL R3, R6, RZ, P0 ;  /* 0x000000ff06037208 */ /* 0x000fe40000000000 */
[----:B------:R-:W-:Y:S01]  /*0bd0*/  FADD R16, -R19, R16 ;  /* 0x0000001013107221 */ /* 0x000fe20000000100 */
[----:B------:R-:W-:-:S04]  /*0be0*/  FFMA R0, R0, R12, R23 ;  /* 0x0000000c00007223 */ /* 0x000fc80000000017 */
[----:B------:R-:W-:Y:S01]  /*0bf0*/  FADD R7, R3, R0 ;  /* 0x0000000003077221 */ /* 0x000fe20000000000 */
[----:B---3--:R-:W-:-:S04]  /*0c00*/  FFMA R16, R28, R16, R19 ;  /* 0x000000101c107223 */ /* 0x008fc80000000013 */
[----:B------:R-:W-:Y:S01]  /*0c10*/  FADD R0, R16, R7 ;  /* 0x0000000710007221 */ /* 0x000fe20000000000 */
[----:B------:R-:W-:-:S04]  /*0c20*/  FSETP.GEU.AND P0, PT, R7, -R16, PT ;  /* 0x800000100700720b */ /* 0x000fc80003f0e000 */
[----:B------:R-:W-:Y:S01]  /*0c30*/  FSEL R7, R0, RZ, P0 ;  /* 0x000000ff00077208 */ /* 0x000fe20000000000 */
[----:B------:R-:W-:Y:S04]  /*0c40*/  STG.E desc[UR4][R8.64], R3 ;  /* 0x0000000308007986 */ /* 0x000fe8000c101904 */
[----:B------:R-:W-:Y:S01]  /*0c50*/  STG.E desc[UR4][R4.64], R7 ;  /* 0x0000000704007986 */ /* 0x000fe2000c101904 */
[----:B------:R-:W-:Y:S05]  /*0c60*/  EXIT ;  /* 0x000000000000794d */ /* 0x000fea0003800000 */
.L_x_0:
[----:B------:R-:W-:-:S00]  /*0c70*/  BRA `(.L_x_0) ;  /* 0xfffffffc00fc7947 */ /* 0x000fc0000383ffff */
[----:B------:R-:W-:-:S00]  /*0c80*/  NOP ;  /* 0x0000000000007918 */ /* 0x000fc00000000000 */
[----:B------:R-:W-:-:S00]  /*0c90*/  NOP ;  /* 0x0000000000007918 */ /* 0x000fc00000000000 */
[----:B------:R-:W-:-:S00]  /*0ca0*/  NOP ;  /* 0x0000000000007918 */ /* 0x000fc00000000000 */
[----:B------:R-:W-:-:S00]  /*0cb0*/  NOP ;  /* 0x0000000000007918 */ /* 0x000fc00000000000 */
[----:B------:R-:W-:-:S00]  /*0cc0*/  NOP ;  /* 0x0000000000007918 */ /* 0x000fc00000000000 */
[----:B------:R-:W-:-:S00]  /*0cd0*/  NOP ;  /* 0x0000000000007918 */ /* 0x000fc00000000000 */
[----:B------:R-:W-:-:S00]  /*0ce0*/  NOP ;  /* 0x0000000000007918 */ /* 0x000fc00000000000 */
[----:B------:R-:W-:-:S00]  /*0cf0*/  NOP ;  /* 0x0000000000007918 */ /* 0x000fc00000000000 */
.L_x_1:


//--------------------- .nv.global.init           --------------------------
	.section	.nv.global.init,"aw",@progbits
.nv.global.init:
	.type		_$_str,@object
	.size		_$_str,(_$_str_$_2 - _$_str)
_$_str:
        /*0000*/ 	.byte	0x5f, 0x5f, 0x43, 0x55, 0x44, 0x41, 0x5f, 0x46, 0x54, 0x5a, 0x00
	.type		_$_str_$_2,@object
	.size		_$_str_$_2,(.L_1 - _$_str_$_2)
_$_str_$_2:
        /*000b*/ 	.byte	0x5f, 0x5f, 0x43, 0x55, 0x44, 0x41, 0x5f, 0x50, 0x52, 0x45, 0x43, 0x5f, 0x53, 0x51, 0x52, 0x54
        /*001b*/ 	.byte	0x00
.L_1:


//--------------------- .nv.constant0.triton_poi_fused__native_batch_norm_legit_no_training__unsafe_index_add_mul_relu_sub_19 --------------------------
	.section	.nv.constant0.triton_poi_fused__native_batch_norm_legit_no_training__unsafe_index_add_mul_relu_sub_19,"a",@progbits
	.sectionflags	@""
	.align	4
.nv.constant0.triton_poi_fused__native_batch_norm_legit_no_training__unsafe_index_add_mul_relu_sub_19:
	.zero		708
